	.headerflags	@"EF_CUDA_TEXMODE_UNIFIED EF_CUDA_64BIT_ADDRESS EF_CUDA_ACCELERATORS EF_CUDA_SM90 EF_CUDA_VIRTUAL_SM(EF_CUDA_SM90)"
	.elftype	@"ET_EXEC"


//--------------------- .nv.info                  --------------------------
	.section	.nv.info,"",@"SHT_CUDA_INFO"
	.align	4


	//----- nvinfo : EIATTR_REGCOUNT
	.align		4
        /*0000*/ 	.byte	0x04, 0x2f
        /*0002*/ 	.short	(.L_3 - .L_2)
	.align		4
.L_2:
        /*0004*/ 	.word	index@(triton_poi_fused_add_convolution_mul_pow_reciprocal_sin_1)
        /*0008*/ 	.word	0x00000017


	//----- nvinfo : EIATTR_MIN_STACK_SIZE
	.align		4
.L_3:
        /*000c*/ 	.byte	0x04, 0x12
        /*000e*/ 	.short	(.L_5 - .L_4)
	.align		4
.L_4:
        /*0010*/ 	.word	index@(triton_poi_fused_add_convolution_mul_pow_reciprocal_sin_1)
        /*0014*/ 	.word	0x00000020


	//----- nvinfo : EIATTR_FRAME_SIZE
	.align		4
.L_5:
        /*0018*/ 	.byte	0x04, 0x11
        /*001a*/ 	.short	(.L_7 - .L_6)
	.align		4
.L_6:
        /*001c*/ 	.word	index@(triton_poi_fused_add_convolution_mul_pow_reciprocal_sin_1)
        /*0020*/ 	.word	0x00000020


	//----- nvinfo : EIATTR_MIN_STACK_SIZE
	.align		4
.L_7:
        /*0024*/ 	.byte	0x04, 0x12
        /*0026*/ 	.short	(.L_9 - .L_8)
	.align		4
.L_8:
        /*0028*/ 	.word	index@(triton_poi_fused_add_convolution_mul_pow_reciprocal_sin_1)
        /*002c*/ 	.word	0x00000020
.L_9:


//--------------------- .nv.info.triton_poi_fused_add_convolution_mul_pow_reciprocal_sin_1 --------------------------
	.section	.nv.info.triton_poi_fused_add_convolution_mul_pow_reciprocal_sin_1,"",@"SHT_CUDA_INFO"
	.sectionflags	@""
	.align	4


	//----- nvinfo : EIATTR_CUDA_API_VERSION
	.align		4
        /*0000*/ 	.byte	0x04, 0x37
        /*0002*/ 	.short	(.L_11 - .L_10)
.L_10:
        /*0004*/ 	.word	0x0000007c


	//----- nvinfo : EIATTR_KPARAM_INFO
	.align		4
.L_11:
        /*0008*/ 	.byte	0x04, 0x17
        /*000a*/ 	.short	(.L_13 - .L_12)
.L_12:
        /*000c*/ 	.word	0x00000000
        /*0010*/ 	.short	0x0004
        /*0012*/ 	.short	0x0020
        /*0014*/ 	.byte	0x00, 0xf0, 0x11, 0x00


	//----- nvinfo : EIATTR_KPARAM_INFO
	.align		4
.L_13:
        /*0018*/ 	.byte	0x04, 0x17
        /*001a*/ 	.short	(.L_15 - .L_14)
.L_14:
        /*001c*/ 	.word	0x00000000
        /*0020*/ 	.short	0x0003
        /*0022*/ 	.short	0x0018
        /*0024*/ 	.byte	0x00, 0xf4, 0x21, 0x00


	//----- nvinfo : EIATTR_KPARAM_INFO
	.align		4
.L_15:
        /*0028*/ 	.byte	0x04, 0x17
        /*002a*/ 	.short	(.L_17 - .L_16)
.L_16:
        /*002c*/ 	.word	0x00000000
        /*0030*/ 	.short	0x0002
        /*0032*/ 	.short	0x0010
        /*0034*/ 	.byte	0x00, 0xf4, 0x21, 0x00


	//----- nvinfo : EIATTR_KPARAM_INFO
	.align		4
.L_17:
        /*0038*/ 	.byte	0x04, 0x17
        /*003a*/ 	.short	(.L_19 - .L_18)
.L_18:
        /*003c*/ 	.word	0x00000000
        /*0040*/ 	.short	0x0001
        /*0042*/ 	.short	0x0008
        /*0044*/ 	.byte	0x00, 0xf4, 0x21, 0x00


	//----- nvinfo : EIATTR_KPARAM_INFO
	.align		4
.L_19:
        /*0048*/ 	.byte	0x04, 0x17
        /*004a*/ 	.short	(.L_21 - .L_20)
.L_20:
        /*004c*/ 	.word	0x00000000
        /*0050*/ 	.short	0x0000
        /*0052*/ 	.short	0x0000
        /*0054*/ 	.byte	0x00, 0xf4, 0x21, 0x00


	//----- nvinfo : EIATTR_SPARSE_MMA_MASK
	.align		4
.L_21:
        /*0058*/ 	.byte	0x03, 0x50
        /*005a*/ 	.short	0x0000


	//----- nvinfo : EIATTR_MAXREG_COUNT
	.align		4
        /*005c*/ 	.byte	0x03, 0x1b
        /*005e*/ 	.short	0x00ff


	//----- nvinfo : EIATTR_EXIT_INSTR_OFFSETS
	.align		4
        /*0060*/ 	.byte	0x04, 0x1c
        /*0062*/ 	.short	(.L_23 - .L_22)


	//   ....[0]....
.L_22:
        /*0064*/ 	.word	0x00000ef0


	//   ....[1]....
        /*0068*/ 	.word	0x00000f10


	//----- nvinfo : EIATTR_REQNTID
	.align		4
.L_23:
        /*006c*/ 	.byte	0x04, 0x10
        /*006e*/ 	.short	(.L_25 - .L_24)
.L_24:
        /*0070*/ 	.word	0x00000020
        /*0074*/ 	.word	0x00000001
        /*0078*/ 	.word	0x00000001


	//----- nvinfo : EIATTR_CRS_STACK_SIZE
	.align		4
.L_25:
        /*007c*/ 	.byte	0x04, 0x1e
        /*007e*/ 	.short	(.L_27 - .L_26)
.L_26:
        /*0080*/ 	.word	0x00000000


	//----- nvinfo : EIATTR_CBANK_PARAM_SIZE
	.align		4
.L_27:
        /*0084*/ 	.byte	0x03, 0x19
        /*0086*/ 	.short	0x0024


	//----- nvinfo : EIATTR_PARAM_CBANK
	.align		4
        /*0088*/ 	.byte	0x04, 0x0a
        /*008a*/ 	.short	(.L_29 - .L_28)
	.align		4
.L_28:
        /*008c*/ 	.word	index@(.nv.constant0.triton_poi_fused_add_convolution_mul_pow_reciprocal_sin_1)
        /*0090*/ 	.short	0x0210
        /*0092*/ 	.short	0x0024


	//----- nvinfo : EIATTR_SW_WAR
	.align		4
.L_29:
        /*0094*/ 	.byte	0x04, 0x36
        /*0096*/ 	.short	(.L_31 - .L_30)
.L_30:
        /*0098*/ 	.word	0x00000008
.L_31:


//--------------------- .nv.callgraph             --------------------------
	.section	.nv.callgraph,"",@"SHT_CUDA_CALLGRAPH"
	.align	4
	.sectionentsize	8
	.align		4
        /*0000*/ 	.word	0x00000000
	.align		4
        /*0004*/ 	.word	0xffffffff
	.align		4
        /*0008*/ 	.word	0x00000000
	.align		4
        /*000c*/ 	.word	0xfffffffe
	.align		4
        /*0010*/ 	.word	0x00000000
	.align		4
        /*0014*/ 	.word	0xfffffffd
	.align		4
        /*0018*/ 	.word	0x00000000
	.align		4
        /*001c*/ 	.word	0xfffffffc


//--------------------- .nv.constant4             --------------------------
	.section	.nv.constant4,"a",@progbits
	.align	8
	.align		8
.nv.constant4:
        /*0000*/ 	.dword	_$_str
	.align		8
        /*0008*/ 	.dword	__cudart_i2opi_f


//--------------------- .text.triton_poi_fused_add_convolution_mul_pow_reciprocal_sin_1 --------------------------
	.section	.text.triton_poi_fused_add_convolution_mul_pow_reciprocal_sin_1,"ax",@progbits
	.align	128
        .global         triton_poi_fused_add_convolution_mul_pow_reciprocal_sin_1
        .type           triton_poi_fused_add_convolution_mul_pow_reciprocal_sin_1,@function
        .size           triton_poi_fused_add_convolution_mul_pow_reciprocal_sin_1,(.L_x_7 - triton_poi_fused_add_convolution_mul_pow_reciprocal_sin_1)
        .other          triton_poi_fused_add_convolution_mul_pow_reciprocal_sin_1,@"STO_CUDA_ENTRY STV_DEFAULT"
triton_poi_fused_add_convolution_mul_pow_reciprocal_sin_1:
.text.triton_poi_fused_add_convolution_mul_pow_reciprocal_sin_1:
[----:B------:R-:W0:Y:S01]  /*0000*/  LDC R1, c[0x0][0x28] ;  /* 0x00000a00ff017b82 */ /* 0x000e220000000800 */
[----:B------:R-:W1:Y:S07]  /*0010*/  S2R R0, SR_TID.X ;  /* 0x0000000000007919 */ /* 0x000e6e0000002100 */
[----:B------:R-:W2:Y:S01]  /*0020*/  LDC.64 R10, c[0x0][0x210] ;  /* 0x00008400ff0a7b82 */ /* 0x000ea20000000a00 */
[----:B------:R-:W-:Y:S01]  /*0030*/  HFMA2.MMA R17, -RZ, RZ, 0, 0 ;  /* 0x00000000ff117435 */ /* 0x000fe200000001ff */
[----:B------:R-:W-:Y:S01]  /*0040*/  CS2R R12, SRZ ;  /* 0x00000000000c7805 */ /* 0x000fe2000001ff00 */
[----:B------:R-:W3:Y:S01]  /*0050*/  S2R R9, SR_CTAID.X ;  /* 0x0000000000097919 */ /* 0x000ee20000002500 */
[----:B------:R-:W-:Y:S01]  /*0060*/  ULDC.64 UR4, c[0x0][0x208] ;  /* 0x0000820000047ab9 */ /* 0x000fe20000000a00 */
[----:B------:R-:W-:Y:S01]  /*0070*/  CS2R R14, SRZ ;  /* 0x00000000000e7805 */ /* 0x000fe2000001ff00 */
[----:B0-----:R-:W-:-:S02]  /*0080*/  VIADD R1, R1, 0xffffffe0 ;  /* 0xffffffe001017836 */ /* 0x001fc40000000000 */
[----:B------:R-:W0:Y:S08]  /*0090*/  LDC.64 R2, c[0x0][0x218] ;  /* 0x00008600ff027b82 */ /* 0x000e300000000a00 */
[----:B------:R-:W4:Y:S01]  /*00a0*/  LDC.64 R4, c[0x0][0x220] ;  /* 0x00008800ff047b82 */ /* 0x000f220000000a00 */
[----:B-1----:R-:W-:Y:S01]  /*00b0*/  IMAD.SHL.U32 R0, R0, 0x2, RZ ;  /* 0x0000000200007824 */ /* 0x002fe200078e00ff */
[----:B---3--:R-:W-:-:S04]  /*00c0*/  SHF.R.S32.HI R6, RZ, 0x19, R9 ;  /* 0x00000019ff067819 */ /* 0x008fc80000011409 */
[----:B------:R-:W-:Y:S02]  /*00d0*/  LOP3.LUT R0, R0, 0x3e, RZ, 0xc0, !PT ;  /* 0x0000003e00007812 */ /* 0x000fe400078ec0ff */
[----:B------:R-:W-:-:S03]  /*00e0*/  SGXT R6, R6, 0x1 ;  /* 0x000000010606781a */ /* 0x000fc60000000200 */
[----:B------:R-:W-:-:S04]  /*00f0*/  IMAD R9, R9, 0x40, R0 ;  /* 0x0000004009097824 */ /* 0x000fc800078e0200 */
[C---:B--2---:R-:W-:Y:S01]  /*0100*/  IMAD.WIDE R10, R9.reuse, 0x4, R10 ;  /* 0x00000004090a7825 */ /* 0x044fe200078e020a */
[----:B------:R-:W-:Y:S02]  /*0110*/  LEA.HI R6, R6, R9, RZ, 0x2 ;  /* 0x0000000906067211 */ /* 0x000fe400078f10ff */
[----:B------:R-:W-:Y:S02]  /*0120*/  ISETP.GE.AND P1, PT, R9, 0x40, PT ;  /* 0x000000400900780c */ /* 0x000fe40003f26270 */
[----:B------:R-:W-:-:S04]  /*0130*/  SHF.R.S32.HI R6, RZ, 0x2, R6 ;  /* 0x00000002ff067819 */ /* 0x000fc80000011406 */
[----:B------:R-:W-:-:S04]  /*0140*/  LEA.HI R0, R6, R6, RZ, 0x2 ;  /* 0x0000000606007211 */ /* 0x000fc800078f10ff */
[----:B------:R-:W-:-:S03]  /*0150*/  LOP3.LUT R7, R0, 0xfffffffc, RZ, 0xc0, !PT ;  /* 0xfffffffc00077812 */ /* 0x000fc600078ec0ff */
[----:B------:R-:W2:Y:S02]  /*0160*/  @!P1 LDG.E.64 R12, desc[UR4][R10.64] ;  /* 0x000000040a0c9981 */ /* 0x000ea4000c1e1b00 */
[----:B------:R-:W-:-:S04]  /*0170*/  IMAD.IADD R7, R6, 0x1, -R7 ;  /* 0x0000000106077824 */ /* 0x000fc800078e0a07 */
[----:B0-----:R-:W-:-:S04]  /*0180*/  IMAD.WIDE R2, R7, 0x4, R2 ;  /* 0x0000000407027825 */ /* 0x001fc800078e0202 */
[----:B----4-:R-:W-:Y:S01]  /*0190*/  IMAD.WIDE R4, R7, 0x4, R4 ;  /* 0x0000000407047825 */ /* 0x010fe200078e0204 */
[----:B------:R-:W2:Y:S04]  /*01a0*/  @!P1 LDG.E.EL R17, desc[UR4][R2.64] ;  /* 0x0000000402119981 */ /* 0x000ea8000c2e1900 */
[----:B------:R-:W3:Y:S01]  /*01b0*/  @!P1 LDG.E.EL R15, desc[UR4][R4.64] ;  /* 0x00000004040f9981 */ /* 0x000ee2000c2e1900 */
[----:B------:R-:W-:-:S03]  /*01c0*/  IMAD.MOV.U32 R8, RZ, RZ, RZ ;  /* 0x000000ffff087224 */ /* 0x000fc600078e00ff */
[----:B------:R0:W5:Y:S04]  /*01d0*/  @!P1 LDG.E.EL R14, desc[UR4][R2.64] ;  /* 0x00000004020e9981 */ /* 0x000168000c2e1900 */
[----:B------:R0:W5:Y:S01]  /*01e0*/  @!P1 LDG.E.EL R8, desc[UR4][R4.64] ;  /* 0x0000000404089981 */ /* 0x000162000c2e1900 */
[----:B------:R-:W-:Y:S01]  /*01f0*/  BSSY B0, `(.L_x_0) ;  /* 0x0000048000007945 */ /* 0x000fe20003800000 */
[----:B--2---:R-:W-:-:S04]  /*0200*/  FADD R12, R17, R12 ;  /* 0x0000000c110c7221 */ /* 0x004fc80000000000 */
[----:B---3--:R-:W-:-:S04]  /*0210*/  FMUL R19, R12, R15 ;  /* 0x0000000f0c137220 */ /* 0x008fc80000400000 */
[----:B------:R-:W-:-:S06]  /*0220*/  FMUL R0, R19, 0.63661974668502807617 ;  /* 0x3f22f98313007820 */ /* 0x000fcc0000400000 */
[----:B------:R-:W1:Y:S01]  /*0230*/  F2I.FTZ.NTZ R0, R0 ;  /* 0x0000000000007305 */ /* 0x000e620000213100 */
[----:B------:R-:W-:-:S05]  /*0240*/  FADD.FTZ R16, |R19|, -RZ ;  /* 0x800000ff13107221 */ /* 0x000fca0000010200 */
[----:B------:R-:W-:Y:S02]  /*0250*/  FSETP.GE.AND P0, PT, R16, 105615, PT ;  /* 0x47ce47801000780b */ /* 0x000fe40003f06000 */
[----:B-1----:R-:W-:-:S05]  /*0260*/  I2FP.F32.S32 R6, R0 ;  /* 0x0000000000067245 */ /* 0x002fca0000201400 */
[----:B------:R-:W-:-:S04]  /*0270*/  FFMA.FTZ R7, R6, -1.5707962512969970703, R19 ;  /* 0xbfc90fda06077823 */ /* 0x000fc80000010013 */
[----:B------:R-:W-:-:S04]  /*0280*/  FFMA.FTZ R7, R6, -7.5497894158615963534e-08, R7 ;  /* 0xb3a2216806077823 */ /* 0x000fc80000010007 */
[----:B------:R-:W-:Y:S01]  /*0290*/  FFMA.FTZ R6, R6, -5.3903029534742383927e-15, R7 ;  /* 0xa7c234c506067823 */ /* 0x000fe20000010007 */
[----:B0-----:R-:W-:Y:S06]  /*02a0*/  @!P0 BRA `(.L_x_1) ;  /* 0x0000000000f08947 */ /* 0x001fec0003800000 */
[----:B------:R-:W-:-:S13]  /*02b0*/  FSETP.NEU.AND P0, PT, R16, +INF , PT ;  /* 0x7f8000001000780b */ /* 0x000fda0003f0d000 */
[----:B------:R-:W-:Y:S01]  /*02c0*/  @!P0 FMUL.FTZ R6, RZ, R19 ;  /* 0x00000013ff068220 */ /* 0x000fe20000410000 */
[----:B------:R-:W-:Y:S01]  /*02d0*/  @!P0 IMAD.MOV.U32 R0, RZ, RZ, RZ ;  /* 0x000000ffff008224 */ /* 0x000fe200078e00ff */
[----:B------:R-:W-:Y:S06]  /*02e0*/  @!P0 BRA `(.L_x_1) ;  /* 0x0000000000e08947 */ /* 0x000fec0003800000 */
[----:B------:R-:W-:Y:S01]  /*02f0*/  SHF.R.U32.HI R20, RZ, 0x17, R19 ;  /* 0x00000017ff147819 */ /* 0x000fe20000011613 */
[----:B------:R-:W-:Y:S01]  /*0300*/  IMAD.SHL.U32 R3, R19, 0x100, RZ ;  /* 0x0000010013037824 */ /* 0x000fe200078e00ff */
[----:B------:R-:W-:Y:S01]  /*0310*/  MOV R5, RZ ;  /* 0x000000ff00057202 */ /* 0x000fe20000000f00 */
[----:B------:R-:W-:Y:S01]  /*0320*/  IMAD.MOV.U32 R0, RZ, RZ, RZ ;  /* 0x000000ffff007224 */ /* 0x000fe200078e00ff */
[----:B------:R-:W-:Y:S01]  /*0330*/  LOP3.LUT R2, R20, 0xe0, RZ, 0xc0, !PT ;  /* 0x000000e014027812 */ /* 0x000fe200078ec0ff */
[----:B------:R-:W-:Y:S01]  /*0340*/  IMAD.MOV.U32 R18, RZ, RZ, RZ ;  /* 0x000000ffff127224 */ /* 0x000fe200078e00ff */
[----:B------:R-:W-:Y:S01]  /*0350*/  LOP3.LUT R3, R3, 0x80000000, RZ, 0xfc, !PT ;  /* 0x8000000003037812 */ /* 0x000fe200078efcff */
[----:B------:R-:W-:Y:S02]  /*0360*/  ULDC.64 UR6, c[0x4][0x8] ;  /* 0x0100020000067ab9 */ /* 0x000fe40000000a00 */
[----:B------:R-:W-:Y:S02]  /*0370*/  VIADD R4, R2, 0xffffff80 ;  /* 0xffffff8002047836 */ /* 0x000fe40000000000 */
[----:B------:R-:W-:-:S03]  /*0380*/  IMAD.MOV.U32 R2, RZ, RZ, R1 ;  /* 0x000000ffff027224 */ /* 0x000fc600078e0001 */
[----:B------:R-:W-:-:S07]  /*0390*/  SHF.R.U32.HI R4, RZ, 0x5, R4 ;  /* 0x00000005ff047819 */ /* 0x000fce0000011604 */
.L_x_2:
[----:B------:R-:W-:-:S04]  /*03a0*/  IADD3 R16, P0, R5, UR6, RZ ;  /* 0x0000000605107c10 */ /* 0x000fc8000ff1e0ff */
[----:B------:R-:W-:-:S06]  /*03b0*/  IADD3.X R17, R18, UR7, RZ, P0, !PT ;  /* 0x0000000712117c10 */ /* 0x000fcc00087fe4ff */
[----:B------:R-:W2:Y:S01]  /*03c0*/  LDG.E.CONSTANT R17, desc[UR4][R16.64] ;  /* 0x0000000410117981 */ /* 0x000ea2000c1e9900 */
[----:B------:R-:W-:Y:S01]  /*03d0*/  IADD3 R5, P2, R5, 0x4, RZ ;  /* 0x0000000405057810 */ /* 0x000fe20007f5e0ff */
[----:B------:R-:W-:Y:S01]  /*03e0*/  HFMA2.MMA R7, -RZ, RZ, 0, 0 ;  /* 0x00000000ff077435 */ /* 0x000fe200000001ff */
[----:B------:R-:W-:Y:S02]  /*03f0*/  IMAD.MOV.U32 R6, RZ, RZ, R0 ;  /* 0x000000ffff067224 */ /* 0x000fe400078e0000 */
[----:B------:R-:W-:Y:S01]  /*0400*/  ISETP.NE.U32.AND P0, PT, R5, 0x18, PT ;  /* 0x000000180500780c */ /* 0x000fe20003f05070 */
[----:B------:R-:W-:-:S05]  /*0410*/  IMAD.X R18, RZ, RZ, R18, P2 ;  /* 0x000000ffff127224 */ /* 0x000fca00010e0612 */
[----:B------:R-:W-:Y:S01]  /*0420*/  ISETP.NE.AND.EX P0, PT, R18, RZ, PT, P0 ;  /* 0x000000ff1200720c */ /* 0x000fe20003f05300 */
[----:B--2---:R-:W-:-:S04]  /*0430*/  IMAD.WIDE.U32 R6, R3, R17, R6 ;  /* 0x0000001103067225 */ /* 0x004fc800078e0006 */
[----:B------:R-:W-:Y:S01]  /*0440*/  IMAD.MOV.U32 R0, RZ, RZ, R7 ;  /* 0x000000ffff007224 */ /* 0x000fe200078e0007 */
[----:B------:R0:W-:Y:S02]  /*0450*/  STL [R2], R6 ;  /* 0x0000000602007387 */ /* 0x0001e40000100800 */
[----:B0-----:R-:W-:-:S05]  /*0460*/  VIADD R2, R2, 0x4 ;  /* 0x0000000402027836 */ /* 0x001fca0000000000 */
[----:B------:R-:W-:Y:S05]  /*0470*/  @P0 BRA `(.L_x_2) ;  /* 0xfffffffc00c80947 */ /* 0x000fea000383ffff */
[----:B------:R-:W-:Y:S01]  /*0480*/  LOP3.LUT P0, R6, R20, 0x1f, RZ, 0xc0, !PT ;  /* 0x0000001f14067812 */ /* 0x000fe2000780c0ff */
[----:B------:R-:W-:Y:S01]  /*0490*/  IMAD R16, R4, -0x4, R1 ;  /* 0xfffffffc04107824 */ /* 0x000fe200078e0201 */
[----:B------:R0:W-:Y:S04]  /*04a0*/  STL [R1+0x18], R0 ;  /* 0x0000180001007387 */ /* 0x0001e80000100800 */
[----:B------:R-:W2:Y:S04]  /*04b0*/  LDL R2, [R16+0x18] ;  /* 0x0000180010027983 */ /* 0x000ea80000100800 */
[----:B------:R-:W3:Y:S04]  /*04c0*/  LDL R3, [R16+0x14] ;  /* 0x0000140010037983 */ /* 0x000ee80000100800 */
[----:B------:R-:W4:Y:S01]  /*04d0*/  @P0 LDL R7, [R16+0x10] ;  /* 0x0000100010070983 */ /* 0x000f220000100800 */
[----:B------:R-:W-:Y:S01]  /*04e0*/  @P0 IADD3 R4, -R6, 0x20, RZ ;  /* 0x0000002006040810 */ /* 0x000fe20007ffe1ff */
[----:B------:R-:W-:Y:S01]  /*04f0*/  UMOV UR6, 0x54442d19 ;  /* 0x54442d1900067882 */ /* 0x000fe20000000000 */
[----:B------:R-:W-:Y:S01]  /*0500*/  UMOV UR7, 0x3bf921fb ;  /* 0x3bf921fb00077882 */ /* 0x000fe20000000000 */
[----:B--2---:R-:W-:-:S02]  /*0510*/  @P0 SHF.L.U32 R5, R2, R6, RZ ;  /* 0x0000000602050219 */ /* 0x004fc400000006ff */
[----:B---3--:R-:W-:Y:S02]  /*0520*/  @P0 SHF.L.U32 R6, R3, R6, RZ ;  /* 0x0000000603060219 */ /* 0x008fe400000006ff */
[-C--:B----4-:R-:W-:Y:S02]  /*0530*/  @P0 SHF.R.U32.HI R7, RZ, R4.reuse, R7 ;  /* 0x00000004ff070219 */ /* 0x090fe40000011607 */
[----:B------:R-:W-:-:S03]  /*0540*/  @P0 SHF.R.U32.HI R4, RZ, R4, R3 ;  /* 0x00000004ff040219 */ /* 0x000fc60000011603 */
[----:B------:R-:W-:Y:S01]  /*0550*/  @P0 IMAD.IADD R3, R6, 0x1, R7 ;  /* 0x0000000106030824 */ /* 0x000fe200078e0207 */
[----:B------:R-:W-:-:S04]  /*0560*/  @P0 IADD3 R2, R5, R4, RZ ;  /* 0x0000000405020210 */ /* 0x000fc80007ffe0ff */
[C---:B------:R-:W-:Y:S01]  /*0570*/  SHF.L.W.U32.HI R17, R3.reuse, 0x2, R2 ;  /* 0x0000000203117819 */ /* 0x040fe20000010e02 */
[----:B------:R-:W-:-:S03]  /*0580*/  IMAD.SHL.U32 R3, R3, 0x4, RZ ;  /* 0x0000000403037824 */ /* 0x000fc600078e00ff */
[----:B0-----:R-:W-:-:S04]  /*0590*/  SHF.R.S32.HI R0, RZ, 0x1f, R17 ;  /* 0x0000001fff007819 */ /* 0x001fc80000011411 */
[C---:B------:R-:W-:Y:S02]  /*05a0*/  LOP3.LUT R6, R0.reuse, R3, RZ, 0x3c, !PT ;  /* 0x0000000300067212 */ /* 0x040fe400078e3cff */
[----:B------:R-:W-:-:S04]  /*05b0*/  LOP3.LUT R7, R0, R17, RZ, 0x3c, !PT ;  /* 0x0000001100077212 */ /* 0x000fc800078e3cff */
[----:B------:R-:W0:Y:S01]  /*05c0*/  I2F.F64.S64 R4, R6 ;  /* 0x0000000600047312 */ /* 0x000e220000301c00 */
[----:B------:R-:W-:Y:S02]  /*05d0*/  SHF.R.U32.HI R0, RZ, 0x1e, R2 ;  /* 0x0000001eff007819 */ /* 0x000fe40000011602 */
[----:B------:R-:W-:Y:S01]  /*05e0*/  ISETP.GE.AND P0, PT, R19, RZ, PT ;  /* 0x000000ff1300720c */ /* 0x000fe20003f06270 */
[----:B0-----:R-:W-:Y:S01]  /*05f0*/  DMUL R4, R4, UR6 ;  /* 0x0000000604047c28 */ /* 0x001fe20008000000 */
[C---:B------:R-:W-:Y:S02]  /*0600*/  LOP3.LUT R2, R17.reuse, R19, RZ, 0x3c, !PT ;  /* 0x0000001311027212 */ /* 0x040fe400078e3cff */
[----:B------:R-:W-:-:S07]  /*0610*/  LEA.HI R0, R17, R0, RZ, 0x1 ;  /* 0x0000000011007211 */ /* 0x000fce00078f08ff */
[----:B------:R-:W0:Y:S01]  /*0620*/  F2F.F32.F64 R4, R4 ;  /* 0x0000000400047310 */ /* 0x000e220000301000 */
[----:B------:R-:W-:Y:S01]  /*0630*/  ISETP.GE.AND P2, PT, R2, RZ, PT ;  /* 0x000000ff0200720c */ /* 0x000fe20003f46270 */
[----:B------:R-:W-:-:S05]  /*0640*/  IMAD.MOV R2, RZ, RZ, -R0 ;  /* 0x000000ffff027224 */ /* 0x000fca00078e0a00 */
[----:B------:R-:W-:Y:S02]  /*0650*/  @!P0 MOV R0, R2 ;  /* 0x0000000200008202 */ /* 0x000fe40000000f00 */
[----:B0-----:R-:W-:-:S07]  /*0660*/  FSEL R6, -R4, R4, !P2 ;  /* 0x0000000404067208 */ /* 0x001fce0005000100 */
.L_x_1:
[----:B------:R-:W-:Y:S05]  /*0670*/  BSYNC B0 ;  /* 0x0000000000007941 */ /* 0x000fea0003800000 */
.L_x_0:
[----:B-----5:R-:W-:Y:S01]  /*0680*/  FADD R13, R14, R13 ;  /* 0x0000000d0e0d7221 */ /* 0x020fe20000000000 */
[----:B------:R-:W-:Y:S01]  /*0690*/  LOP3.LUT R2, R0, 0x1, RZ, 0xc0, !PT ;  /* 0x0000000100027812 */ /* 0x000fe200078ec0ff */
[----:B------:R-:W-:Y:S01]  /*06a0*/  FMUL.FTZ R17, R6, R6 ;  /* 0x0000000606117220 */ /* 0x000fe20000410000 */
[----:B------:R-:W-:Y:S02]  /*06b0*/  IMAD.MOV.U32 R3, RZ, RZ, 0x3c0885e4 ;  /* 0x3c0885e4ff037424 */ /* 0x000fe400078e00ff */
[----:B------:R-:W-:Y:S01]  /*06c0*/  FMUL R14, R13, R8 ;  /* 0x000000080d0e7220 */ /* 0x000fe20000400000 */
[----:B------:R-:W-:Y:S01]  /*06d0*/  ISETP.NE.U32.AND P0, PT, R2, 0x1, PT ;  /* 0x000000010200780c */ /* 0x000fe20003f05070 */
[----:B------:R-:W-:Y:S01]  /*06e0*/  IMAD.MOV.U32 R2, RZ, RZ, -0x46b2bead ;  /* 0xb94d4153ff027424 */ /* 0x000fe200078e00ff */
[----:B------:R-:W-:Y:S01]  /*06f0*/  LOP3.LUT P2, RZ, R0, 0x2, RZ, 0xc0, !PT ;  /* 0x0000000200ff7812 */ /* 0x000fe2000784c0ff */
[----:B------:R-:W-:Y:S01]  /*0700*/  FMUL R5, R14, 0.63661974668502807617 ;  /* 0x3f22f9830e057820 */ /* 0x000fe20000400000 */
[----:B------:R-:W-:Y:S01]  /*0710*/  FSEL R0, R6, 1, P0 ;  /* 0x3f80000006007808 */ /* 0x000fe20000000000 */
[----:B------:R-:W-:Y:S01]  /*0720*/  BSSY B0, `(.L_x_3) ;  /* 0x0000051000007945 */ /* 0x000fe20003800000 */
[----:B------:R-:W-:Y:S01]  /*0730*/  FADD R15, R15, 9.9999997171806853657e-10 ;  /* 0x3089705f0f0f7421 */ /* 0x000fe20000000000 */
[----:B------:R0:W1:Y:S01]  /*0740*/  F2I.FTZ.NTZ R16, R5 ;  /* 0x0000000500107305 */ /* 0x0000620000213100 */
[----:B------:R-:W-:-:S05]  /*0750*/  FADD R18, R8, 9.9999997171806853657e-10 ;  /* 0x3089705f08127421 */ /* 0x000fca0000000000 */
[----:B------:R-:W-:Y:S01]  /*0760*/  @!P0 IMAD.MOV.U32 R4, RZ, RZ, 0x37cbac00 ;  /* 0x37cbac00ff048424 */ /* 0x000fe200078e00ff */
[----:B------:R-:W-:Y:S01]  /*0770*/  @!P0 MOV R3, 0x3d2aaabb ;  /* 0x3d2aaabb00038802 */ /* 0x000fe20000000f00 */
[----:B0-----:R-:W-:Y:S02]  /*0780*/  FADD.FTZ R5, |R14|, -RZ ;  /* 0x800000ff0e057221 */ /* 0x001fe40000010200 */
[----:B------:R-:W-:Y:S01]  /*0790*/  @!P0 FFMA.FTZ R2, R17, R4, -0.0013887860113754868507 ;  /* 0xbab607ed11028423 */ /* 0x000fe20000010004 */
[----:B------:R-:W-:Y:S02]  /*07a0*/  IMAD.MOV.U32 R4, RZ, RZ, -0x41d55558 ;  /* 0xbe2aaaa8ff047424 */ /* 0x000fe400078e00ff */
[----:B------:R-:W-:Y:S01]  /*07b0*/  @!P0 IMAD.MOV.U32 R4, RZ, RZ, -0x41000001 ;  /* 0xbeffffffff048424 */ /* 0x000fe200078e00ff */
[----:B------:R-:W-:Y:S01]  /*07c0*/  FSETP.GE.AND P0, PT, R5, 105615, PT ;  /* 0x47ce47800500780b */ /* 0x000fe20003f06000 */
[----:B------:R-:W-:Y:S01]  /*07d0*/  FFMA.FTZ R3, R17, R2, R3 ;  /* 0x0000000211037223 */ /* 0x000fe20000010003 */
[----:B-1----:R-:W-:-:S03]  /*07e0*/  I2FP.F32.S32 R7, R16 ;  /* 0x0000001000077245 */ /* 0x002fc60000201400 */
[C---:B------:R-:W-:Y:S01]  /*07f0*/  FFMA.FTZ R3, R17.reuse, R3, R4 ;  /* 0x0000000311037223 */ /* 0x040fe20000010004 */
[----:B------:R-:W-:Y:S01]  /*0800*/  FFMA.FTZ R17, R17, R0, RZ ;  /* 0x0000000011117223 */ /* 0x000fe200000100ff */
[----:B------:R-:W-:-:S03]  /*0810*/  FFMA.FTZ R2, R7, -1.5707962512969970703, R14 ;  /* 0xbfc90fda07027823 */ /* 0x000fc6000001000e */
[----:B------:R-:W-:Y:S01]  /*0820*/  FFMA.FTZ R0, R17, R3, R0 ;  /* 0x0000000311007223 */ /* 0x000fe20000010000 */
[----:B------:R-:W-:-:S03]  /*0830*/  FFMA.FTZ R2, R7, -7.5497894158615963534e-08, R2 ;  /* 0xb3a2216807027823 */ /* 0x000fc60000010002 */
[----:B------:R-:W-:Y:S01]  /*0840*/  @P2 FFMA.FTZ R0, R0, -1, RZ ;  /* 0xbf80000000002823 */ /* 0x000fe200000100ff */
[----:B------:R-:W-:Y:S01]  /*0850*/  FFMA.FTZ R2, R7, -5.3903029534742383927e-15, R2 ;  /* 0xa7c234c507027823 */ /* 0x000fe20000010002 */
[----:B------:R-:W-:Y:S06]  /*0860*/  @!P0 BRA `(.L_x_4) ;  /* 0x0000000000f08947 */ /* 0x000fec0003800000 */
[----:B------:R-:W-:-:S13]  /*0870*/  FSETP.NEU.AND P0, PT, R5, +INF , PT ;  /* 0x7f8000000500780b */ /* 0x000fda0003f0d000 */
[----:B------:R-:W-:Y:S01]  /*0880*/  @!P0 FMUL.FTZ R2, RZ, R14 ;  /* 0x0000000eff028220 */ /* 0x000fe20000410000 */
[----:B------:R-:W-:Y:S01]  /*0890*/  @!P0 IMAD.MOV.U32 R16, RZ, RZ, RZ ;  /* 0x000000ffff108224 */ /* 0x000fe200078e00ff */
[----:B------:R-:W-:Y:S06]  /*08a0*/  @!P0 BRA `(.L_x_4) ;  /* 0x0000000000e08947 */ /* 0x000fec0003800000 */
[----:B------:R-:W-:Y:S01]  /*08b0*/  SHF.R.U32.HI R20, RZ, 0x17, R14 ;  /* 0x00000017ff147819 */ /* 0x000fe2000001160e */
[----:B------:R-:W-:Y:S01]  /*08c0*/  HFMA2.MMA R19, -RZ, RZ, 0, 0 ;  /* 0x00000000ff137435 */ /* 0x000fe200000001ff */
[----:B------:R-:W-:Y:S01]  /*08d0*/  SHF.L.U32 R5, R14, 0x8, RZ ;  /* 0x000000080e057819 */ /* 0x000fe200000006ff */
        /* <DEDUP_REMOVED lines=8> */
.L_x_5:
[----:B------:R-:W-:-:S04]  /*0960*/  IADD3 R16, P0, R8, UR6, RZ ;  /* 0x0000000608107c10 */ /* 0x000fc8000ff1e0ff */
[----:B------:R-:W-:-:S06]  /*0970*/  IADD3.X R17, R19, UR7, RZ, P0, !PT ;  /* 0x0000000713117c10 */ /* 0x000fcc00087fe4ff */
[----:B------:R-:W2:Y:S01]  /*0980*/  LDG.E.CONSTANT R17, desc[UR4][R16.64] ;  /* 0x0000000410117981 */ /* 0x000ea2000c1e9900 */
[----:B------:R-:W-:Y:S01]  /*0990*/  IADD3 R8, P2, R8, 0x4, RZ ;  /* 0x0000000408087810 */ /* 0x000fe20007f5e0ff */
[----:B------:R-:W-:Y:S02]  /*09a0*/  IMAD.MOV.U32 R6, RZ, RZ, R2 ;  /* 0x000000ffff067224 */ /* 0x000fe400078e0002 */
[----:B------:R-:W-:Y:S01]  /*09b0*/  IMAD.MOV.U32 R7, RZ, RZ, RZ ;  /* 0x000000ffff077224 */ /* 0x000fe200078e00ff */
[----:B------:R-:W-:Y:S02]  /*09c0*/  ISETP.NE.U32.AND P0, PT, R8, 0x18, PT ;  /* 0x000000180800780c */ /* 0x000fe40003f05070 */
[----:B------:R-:W-:-:S04]  /*09d0*/  IADD3.X R19, RZ, R19, RZ, P2, !PT ;  /* 0x00000013ff137210 */ /* 0x000fc800017fe4ff */
        /* <DEDUP_REMOVED lines=18> */
[----:B------:R-:W-:Y:S02]  /*0b00*/  @P0 SHF.R.U32.HI R5, RZ, R5, R4 ;  /* 0x00000005ff050219 */ /* 0x000fe40000011604 */
[----:B------:R-:W-:-:S03]  /*0b10*/  @P0 IADD3 R4, R7, R8, RZ ;  /* 0x0000000807040210 */ /* 0x000fc60007ffe0ff */
[----:B------:R-:W-:-:S05]  /*0b20*/  @P0 IMAD.IADD R3, R6, 0x1, R5 ;  /* 0x0000000106030824 */ /* 0x000fca00078e0205 */
[C---:B------:R-:W-:Y:S01]  /*0b30*/  SHF.L.W.U32.HI R16, R4.reuse, 0x2, R3 ;  /* 0x0000000204107819 */ /* 0x040fe20000010e03 */
[----:B------:R-:W-:-:S03]  /*0b40*/  IMAD.SHL.U32 R4, R4, 0x4, RZ ;  /* 0x0000000404047824 */ /* 0x000fc600078e00ff */
[----:B------:R-:W-:-:S04]  /*0b50*/  SHF.R.S32.HI R5, RZ, 0x1f, R16 ;  /* 0x0000001fff057819 */ /* 0x000fc80000011410 */
[C---:B------:R-:W-:Y:S02]  /*0b60*/  LOP3.LUT R6, R5.reuse, R4, RZ, 0x3c, !PT ;  /* 0x0000000405067212 */ /* 0x040fe400078e3cff */
[----:B------:R-:W-:-:S04]  /*0b70*/  LOP3.LUT R7, R5, R16, RZ, 0x3c, !PT ;  /* 0x0000001005077212 */ /* 0x000fc800078e3cff */
[----:B------:R-:W1:Y:S01]  /*0b80*/  I2F.F64.S64 R4, R6 ;  /* 0x0000000600047312 */ /* 0x000e620000301c00 */
[----:B------:R-:W-:Y:S02]  /*0b90*/  ISETP.GE.AND P0, PT, R14, RZ, PT ;  /* 0x000000ff0e00720c */ /* 0x000fe40003f06270 */
[----:B------:R-:W-:Y:S01]  /*0ba0*/  SHF.R.U32.HI R3, RZ, 0x1e, R3 ;  /* 0x0000001eff037819 */ /* 0x000fe20000011603 */
[----:B-1----:R-:W-:Y:S01]  /*0bb0*/  DMUL R4, R4, UR6 ;  /* 0x0000000604047c28 */ /* 0x002fe20008000000 */
[C---:B------:R-:W-:Y:S02]  /*0bc0*/  LOP3.LUT R14, R16.reuse, R14, RZ, 0x3c, !PT ;  /* 0x0000000e100e7212 */ /* 0x040fe400078e3cff */
[----:B------:R-:W-:-:S07]  /*0bd0*/  LEA.HI R16, R16, R3, RZ, 0x1 ;  /* 0x0000000310107211 */ /* 0x000fce00078f08ff */
[----:B------:R-:W1:Y:S01]  /*0be0*/  F2F.F32.F64 R4, R4 ;  /* 0x0000000400047310 */ /* 0x000e620000301000 */
[----:B0-----:R-:W-:Y:S01]  /*0bf0*/  IMAD.MOV R2, RZ, RZ, -R16 ;  /* 0x000000ffff027224 */ /* 0x001fe200078e0a10 */
[----:B------:R-:W-:-:S03]  /*0c00*/  ISETP.GE.AND P2, PT, R14, RZ, PT ;  /* 0x000000ff0e00720c */ /* 0x000fc60003f46270 */
[----:B------:R-:W-:Y:S01]  /*0c10*/  @!P0 IMAD.MOV.U32 R16, RZ, RZ, R2 ;  /* 0x000000ffff108224 */ /* 0x000fe200078e0002 */
[----:B-1----:R-:W-:-:S09]  /*0c20*/  FSEL R2, -R4, R4, !P2 ;  /* 0x0000000404027208 */ /* 0x002fd20005000100 */
.L_x_4:
[----:B------:R-:W-:Y:S05]  /*0c30*/  BSYNC B0 ;  /* 0x0000000000007941 */ /* 0x000fea0003800000 */
.L_x_3:
[C---:B------:R-:W-:Y:S01]  /*0c40*/  FSETP.GT.AND P0, PT, |R15|.reuse, 8.50705917302346158658e+37, PT ;  /* 0x7e8000000f00780b */ /* 0x040fe20003f04200 */
[----:B------:R-:W-:Y:S01]  /*0c50*/  FMUL.FTZ R17, R2, R2 ;  /* 0x0000000202117220 */ /* 0x000fe20000410000 */
[----:B------:R-:W-:Y:S01]  /*0c60*/  LOP3.LUT R3, R16, 0x1, RZ, 0xc0, !PT ;  /* 0x0000000110037812 */ /* 0x000fe200078ec0ff */
[----:B------:R-:W-:Y:S01]  /*0c70*/  IMAD.MOV.U32 R4, RZ, RZ, 0x3c0885e4 ;  /* 0x3c0885e4ff047424 */ /* 0x000fe200078e00ff */
[C---:B------:R-:W-:Y:S01]  /*0c80*/  FSETP.GT.AND P2, PT, |R18|.reuse, 8.50705917302346158658e+37, PT ;  /* 0x7e8000001200780b */ /* 0x040fe20003f44200 */
[----:B------:R-:W-:Y:S01]  /*0c90*/  IMAD.MOV.U32 R5, RZ, RZ, -0x41d55558 ;  /* 0xbe2aaaa8ff057424 */ /* 0x000fe200078e00ff */
[----:B------:R-:W-:Y:S01]  /*0ca0*/  FSETP.GEU.AND P3, PT, |R15|, 1.175494350822287508e-38, PT ;  /* 0x008000000f00780b */ /* 0x000fe20003f6e200 */
[----:B------:R-:W-:Y:S01]  /*0cb0*/  IMAD.MOV.U32 R7, RZ, RZ, 0x3e800000 ;  /* 0x3e800000ff077424 */ /* 0x000fe200078e00ff */
[----:B------:R-:W-:Y:S01]  /*0cc0*/  ISETP.NE.U32.AND P5, PT, R3, 0x1, PT ;  /* 0x000000010300780c */ /* 0x000fe20003fa5070 */
[----:B------:R-:W-:Y:S01]  /*0cd0*/  ULDC.64 UR6, c[0x0][0x228] ;  /* 0x00008a0000067ab9 */ /* 0x000fe20000000a00 */
[----:B------:R-:W-:Y:S01]  /*0ce0*/  FSETP.GEU.AND P4, PT, |R18|, 1.175494350822287508e-38, PT ;  /* 0x008000001200780b */ /* 0x000fe20003f8e200 */
[----:B------:R0:W-:Y:S01]  /*0cf0*/  @!P1 STG.E.64 desc[UR4][R10.64], R12 ;  /* 0x0000000c0a009986 */ /* 0x0001e2000c101b04 */
[----:B------:R-:W-:Y:S01]  /*0d00*/  MOV R3, 0xb94d4153 ;  /* 0xb94d415300037802 */ /* 0x000fe20000000f00 */
[----:B------:R-:W-:Y:S01]  /*0d10*/  @P0 FMUL R15, R15, 0.25 ;  /* 0x3e8000000f0f0820 */ /* 0x000fe20000400000 */
[----:B------:R-:W-:-:S02]  /*0d20*/  LOP3.LUT P6, RZ, R16, 0x2, RZ, 0xc0, !PT ;  /* 0x0000000210ff7812 */ /* 0x000fc400078cc0ff */
[----:B------:R-:W-:Y:S01]  /*0d30*/  FSEL R2, R2, 1, P5 ;  /* 0x3f80000002027808 */ /* 0x000fe20002800000 */
[----:B------:R-:W-:Y:S02]  /*0d40*/  @P2 FMUL R18, R18, 0.25 ;  /* 0x3e80000012122820 */ /* 0x000fe40000400000 */
[----:B------:R-:W-:Y:S02]  /*0d50*/  @!P3 FMUL R15, R15, 16777216 ;  /* 0x4b8000000f0fb820 */ /* 0x000fe40000400000 */
[----:B------:R-:W-:Y:S01]  /*0d60*/  @!P5 IMAD.MOV.U32 R6, RZ, RZ, 0x37cbac00 ;  /* 0x37cbac00ff06d424 */ /* 0x000fe200078e00ff */
[----:B------:R-:W-:Y:S01]  /*0d70*/  @!P5 MOV R4, 0x3d2aaabb ;  /* 0x3d2aaabb0004d802 */ /* 0x000fe20000000f00 */
[----:B------:R-:W-:Y:S01]  /*0d80*/  @!P4 FMUL R18, R18, 16777216 ;  /* 0x4b8000001212c820 */ /* 0x000fe20000400000 */
[----:B------:R-:W-:Y:S02]  /*0d90*/  @!P5 IMAD.MOV.U32 R5, RZ, RZ, -0x41000001 ;  /* 0xbeffffffff05d424 */ /* 0x000fe400078e00ff */
[C---:B------:R-:W-:Y:S01]  /*0da0*/  @!P5 FFMA.FTZ R3, R17.reuse, R6, -0.0013887860113754868507 ;  /* 0xbab607ed1103d423 */ /* 0x040fe20000010006 */
[----:B------:R-:W1:Y:S03]  /*0db0*/  MUFU.RCP R15, R15 ;  /* 0x0000000f000f7308 */ /* 0x000e660000001000 */
[----:B------:R-:W-:Y:S01]  /*0dc0*/  FFMA.FTZ R6, R17, R3, R4 ;  /* 0x0000000311067223 */ /* 0x000fe20000010004 */
[----:B------:R-:W-:-:S02]  /*0dd0*/  FSEL R4, R7, 1, P0 ;  /* 0x3f80000007047808 */ /* 0x000fc40000000000 */
[----:B------:R-:W-:Y:S01]  /*0de0*/  FSEL R3, R7, 1, P2 ;  /* 0x3f80000007037808 */ /* 0x000fe20001000000 */
[C---:B------:R-:W-:Y:S01]  /*0df0*/  FFMA.FTZ R5, R17.reuse, R6, R5 ;  /* 0x0000000611057223 */ /* 0x040fe20000010005 */
[----:B------:R-:W2:Y:S01]  /*0e00*/  MUFU.RCP R18, R18 ;  /* 0x0000001200127308 */ /* 0x000ea20000001000 */
[----:B------:R-:W-:Y:S01]  /*0e10*/  FFMA.FTZ R17, R17, R2, RZ ;  /* 0x0000000211117223 */ /* 0x000fe200000100ff */
[----:B------:R-:W-:Y:S01]  /*0e20*/  @!P3 FMUL R4, R4, 16777216 ;  /* 0x4b8000000404b820 */ /* 0x000fe20000400000 */
[----:B------:R-:W-:Y:S01]  /*0e30*/  @!P4 FMUL R3, R3, 16777216 ;  /* 0x4b8000000303c820 */ /* 0x000fe20000400000 */
[----:B------:R-:W-:Y:S01]  /*0e40*/  SHF.R.S32.HI R6, RZ, 0x1f, R9 ;  /* 0x0000001fff067819 */ /* 0x000fe20000011409 */
[----:B------:R-:W-:Y:S01]  /*0e50*/  FFMA.FTZ R2, R17, R5, R2 ;  /* 0x0000000511027223 */ /* 0x000fe20000010002 */
[----:B-1----:R-:W-:Y:S01]  /*0e60*/  FMUL R15, R15, R4 ;  /* 0x000000040f0f7220 */ /* 0x002fe20000400000 */
[----:B------:R-:W-:Y:S02]  /*0e70*/  LEA R4, P0, R9, UR6, 0x2 ;  /* 0x0000000609047c11 */ /* 0x000fe4000f8010ff */
[----:B------:R-:W-:-:S02]  /*0e80*/  @P6 FFMA.FTZ R2, R2, -1, RZ ;  /* 0xbf80000002026823 */ /* 0x000fc400000100ff */
[----:B------:R-:W-:Y:S02]  /*0e90*/  LEA.HI.X R5, R9, UR7, R6, 0x2, P0 ;  /* 0x0000000709057c11 */ /* 0x000fe400080f1406 */
[----:B------:R-:W-:Y:S01]  /*0ea0*/  FMUL R2, R2, R2 ;  /* 0x0000000202027220 */ /* 0x000fe20000400000 */
[----:B--2---:R-:W-:Y:S01]  /*0eb0*/  FMUL R18, R18, R3 ;  /* 0x0000000312127220 */ /* 0x004fe20000400000 */
[----:B------:R-:W-:-:S03]  /*0ec0*/  FMUL R3, R0, R0 ;  /* 0x0000000000037220 */ /* 0x000fc60000400000 */
[----:B------:R-:W-:Y:S01]  /*0ed0*/  FFMA R7, R18, R2, R13 ;  /* 0x0000000212077223 */ /* 0x000fe2000000000d */
[----:B------:R-:W-:Y:S01]  /*0ee0*/  FFMA R6, R15, R3, R12 ;  /* 0x000000030f067223 */ /* 0x000fe2000000000c */
[----:B0-----:R-:W-:Y:S06]  /*0ef0*/  @P1 EXIT ;  /* 0x000000000000194d */ /* 0x001fec0003800000 */
[----:B------:R-:W-:Y:S01]  /*0f00*/  STG.E.64 desc[UR4][R4.64], R6 ;  /* 0x0000000604007986 */ /* 0x000fe2000c101b04 */
[----:B------:R-:W-:Y:S05]  /*0f10*/  EXIT ;  /* 0x000000000000794d */ /* 0x000fea0003800000 */
.L_x_6:
[----:B------:R-:W-:-:S00]  /*0f20*/  BRA `(.L_x_6) ;  /* 0xfffffffc00fc7947 */ /* 0x000fc0000383ffff */
[----:B------:R-:W-:-:S00]  /*0f30*/  NOP ;  /* 0x0000000000007918 */ /* 0x000fc00000000000 */
        /* <DEDUP_REMOVED lines=12> */
.L_x_7:


//--------------------- .nv.global.init           --------------------------
	.section	.nv.global.init,"aw",@progbits
	.align	4
.nv.global.init:
	.type		__cudart_i2opi_f,@object
	.size		__cudart_i2opi_f,(_$_str - __cudart_i2opi_f)
__cudart_i2opi_f:
        /*0000*/ 	.byte	0x41, 0x90, 0x43, 0x3c, 0x99, 0x95, 0x62, 0xdb, 0xc0, 0xdd, 0x34, 0xf5, 0xd1, 0x57, 0x27, 0xfc
        /*0010*/ 	.byte	0x29, 0x15, 0x44, 0x4e, 0x6e, 0x83, 0xf9, 0xa2
	.type		_$_str,@object
	.size		_$_str,(.L_0 - _$_str)
_$_str:
        /*0018*/ 	.byte	0x5f, 0x5f, 0x43, 0x55, 0x44, 0x41, 0x5f, 0x46, 0x54, 0x5a, 0x00
.L_0:


//--------------------- .nv.constant0.triton_poi_fused_add_convolution_mul_pow_reciprocal_sin_1 --------------------------
	.section	.nv.constant0.triton_poi_fused_add_convolution_mul_pow_reciprocal_sin_1,"a",@progbits
	.sectionflags	@""
	.align	4
.nv.constant0.triton_poi_fused_add_convolution_mul_pow_reciprocal_sin_1:
	.zero		564
